//
// Generated by NVIDIA NVVM Compiler
//
// Compiler Build ID: CL-36424714
// Cuda compilation tools, release 13.0, V13.0.88
// Based on NVVM 20.0.0
//

.version 9.0
.target sm_100
.address_size 64

	// .globl	_Z13device_globalPji

.visible .entry _Z13device_globalPji(
	.param .u64 .ptr .align 1 _Z13device_globalPji_param_0,
	.param .u32 _Z13device_globalPji_param_1
)
{
	.reg .pred 	%p<3>;
	.reg .b32 	%r<8>;
	.reg .b64 	%rd<7>;

	ld.param.u64 	%rd2, [_Z13device_globalPji_param_0];
	ld.param.u32 	%r2, [_Z13device_globalPji_param_1];
	cvta.to.global.u64 	%rd1, %rd2;
	mov.u32 	%r3, %ctaid.x;
	mov.u32 	%r4, %ntid.x;
	mov.u32 	%r5, %tid.x;
	mad.lo.s32 	%r1, %r3, %r4, %r5;
	setp.ge.s32 	%p1, %r1, %r2;
	@%p1 bra 	$L__BB0_4;
	and.b32  	%r6, %r1, -2147483647;
	setp.ne.s32 	%p2, %r6, 1;
	@%p2 bra 	$L__BB0_3;
	mul.wide.u32 	%rd5, %r1, 4;
	add.s64 	%rd6, %rd1, %rd5;
	st.global.u32 	[%rd6], %r1;
	bra.uni 	$L__BB0_4;
$L__BB0_3:
	mul.wide.s32 	%rd3, %r1, 4;
	add.s64 	%rd4, %rd1, %rd3;
	ld.global.u32 	%r7, [%rd4+4];
	st.global.u32 	[%rd4], %r7;
$L__BB0_4:
	ret;

}


// ===== COMPILED SASS (sm_100) =====

	.target	sm_100

	.elftype	@"ET_EXEC"


//--------------------- .note.nv.tkinfo           --------------------------
	.section	.note.nv.tkinfo,"",@"SHT_NOTE"
	.sectionflags	@"SHF_NOTE_NV_TKINFO"
	.tkinfo
        /*0018*/ 	.word	0x00000002
        /*0030*/ 	.string	""
        /*0030*/ 	.string	"ptxas"
        /*0030*/ 	.string	"Cuda compilation tools, release 13.0, V13.0.88"
        /*0030*/ 	.string	"Build cuda_13.0.r13.0/compiler.36424714_0"
        /*0030*/ 	.string	"-arch sm_100 -m 64 "



//--------------------- .note.nv.cuinfo           --------------------------
	.section	.note.nv.cuinfo,"",@"SHT_NOTE"
	.sectionflags	@"SHF_NOTE_NV_CUINFO"
        /*0018*/ 	.short	0x0002
        /*001a*/ 	.short	0x0064
        /*001c*/ 	.short	0x0082
	.zero		2


//--------------------- .nv.info                  --------------------------
	.section	.nv.info,"",@"SHT_CUDA_INFO"
	.align	4


	//----- nvinfo : EIATTR_REGCOUNT
	.align		4
        /*0000*/ 	.byte	0x04, 0x2f
        /*0002*/ 	.short	(.L_1 - .L_0)
	.align		4
.L_0:
        /*0004*/ 	.word	index@(_Z13device_globalPji)
        /*0008*/ 	.word	0x00000008


	//----- nvinfo : EIATTR_FRAME_SIZE
	.align		4
.L_1:
        /*000c*/ 	.byte	0x04, 0x11
        /*000e*/ 	.short	(.L_3 - .L_2)
	.align		4
.L_2:
        /*0010*/ 	.word	index@(_Z13device_globalPji)
        /*0014*/ 	.word	0x00000000


	//----- nvinfo : EIATTR_MIN_STACK_SIZE
	.align		4
.L_3:
        /*0018*/ 	.byte	0x04, 0x12
        /*001a*/ 	.short	(.L_5 - .L_4)
	.align		4
.L_4:
        /*001c*/ 	.word	index@(_Z13device_globalPji)
        /*0020*/ 	.word	0x00000000
.L_5:


//--------------------- .nv.compat                --------------------------
	.section	.nv.compat,"",@"SHT_CUDA_COMPAT_INFO"
	.align	4
        /*0000*/ 	.byte	0x02, 0x09, 0x00, 0x00, 0x02, 0x02, 0x01, 0x00, 0x02, 0x05, 0x05, 0x00, 0x03, 0x07, 0x01, 0x01
        /*0010*/ 	.byte	0x02, 0x03, 0x00, 0x00, 0x02, 0x06, 0x01, 0x00, 0x04, 0x0b, 0x08, 0x00, 0x09, 0x00, 0x00, 0x00
        /*0020*/ 	.byte	0x00, 0x00, 0x00, 0x00


//--------------------- .nv.info._Z13device_globalPji --------------------------
	.section	.nv.info._Z13device_globalPji,"",@"SHT_CUDA_INFO"
	.sectionflags	@""
	.align	4


	//----- nvinfo : EIATTR_CUDA_API_VERSION
	.align		4
        /*0000*/ 	.byte	0x04, 0x37
        /*0002*/ 	.short	(.L_7 - .L_6)
.L_6:
        /*0004*/ 	.word	0x00000082


	//----- nvinfo : EIATTR_KPARAM_INFO
	.align		4
.L_7:
        /*0008*/ 	.byte	0x04, 0x17
        /*000a*/ 	.short	(.L_9 - .L_8)
.L_8:
        /*000c*/ 	.word	0x00000000
        /*0010*/ 	.short	0x0001
        /*0012*/ 	.short	0x0008
        /*0014*/ 	.byte	0x00, 0xf0, 0x11, 0x00


	//----- nvinfo : EIATTR_KPARAM_INFO
	.align		4
.L_9:
        /*0018*/ 	.byte	0x04, 0x17
        /*001a*/ 	.short	(.L_11 - .L_10)
.L_10:
        /*001c*/ 	.word	0x00000000
        /*0020*/ 	.short	0x0000
        /*0022*/ 	.short	0x0000
        /*0024*/ 	.byte	0x00, 0xf5, 0x21, 0x00


	//----- nvinfo : EIATTR_SPARSE_MMA_MASK
	.align		4
.L_11:
        /*0028*/ 	.byte	0x03, 0x50
        /*002a*/ 	.short	0x0000


	//----- nvinfo : EIATTR_MAXREG_COUNT
	.align		4
        /*002c*/ 	.byte	0x03, 0x1b
        /*002e*/ 	.short	0x00ff


	//----- nvinfo : EIATTR_MERCURY_ISA_VERSION
	.align		4
        /*0030*/ 	.byte	0x03, 0x5f
        /*0032*/ 	.short	0x0101


	//----- nvinfo : EIATTR_VRC_CTA_INIT_COUNT
	.align		4
        /*0034*/ 	.byte	0x02, 0x4a
	.zero		1
	.zero		1


	//----- nvinfo : EIATTR_EXIT_INSTR_OFFSETS
	.align		4
        /*0038*/ 	.byte	0x04, 0x1c
        /*003a*/ 	.short	(.L_13 - .L_12)


	//   ....[0]....
.L_12:
        /*003c*/ 	.word	0x00000070


	//   ....[1]....
        /*0040*/ 	.word	0x000000e0


	//   ....[2]....
        /*0044*/ 	.word	0x00000130


	//----- nvinfo : EIATTR_CBANK_PARAM_SIZE
	.align		4
.L_13:
        /*0048*/ 	.byte	0x03, 0x19
        /*004a*/ 	.short	0x000c


	//----- nvinfo : EIATTR_PARAM_CBANK
	.align		4
        /*004c*/ 	.byte	0x04, 0x0a
        /*004e*/ 	.short	(.L_15 - .L_14)
	.align		4
.L_14:
        /*0050*/ 	.word	index@(.nv.constant0._Z13device_globalPji)
        /*0054*/ 	.short	0x0380
        /*0056*/ 	.short	0x000c


	//----- nvinfo : EIATTR_SW_WAR
	.align		4
.L_15:
        /*0058*/ 	.byte	0x04, 0x36
        /*005a*/ 	.short	(.L_17 - .L_16)
.L_16:
        /*005c*/ 	.word	0x00000008
.L_17:


//--------------------- .nv.callgraph             --------------------------
	.section	.nv.callgraph,"",@"SHT_CUDA_CALLGRAPH"
	.align	4
	.sectionentsize	8
	.align		4
        /*0000*/ 	.word	0x00000000
	.align		4
        /*0004*/ 	.word	0xffffffff
	.align		4
        /*0008*/ 	.word	0x00000000
	.align		4
        /*000c*/ 	.word	0xfffffffe
	.align		4
        /*0010*/ 	.word	0x00000000
	.align		4
        /*0014*/ 	.word	0xfffffffd
	.align		4
        /*0018*/ 	.word	0x00000000
	.align		4
        /*001c*/ 	.word	0xfffffffc


//--------------------- .text._Z13device_globalPji --------------------------
	.section	.text._Z13device_globalPji,"ax",@progbits
	.align	128
        .global         _Z13device_globalPji
        .type           _Z13device_globalPji,@function
        .size           _Z13device_globalPji,(.L_x_1 - _Z13device_globalPji)
        .other          _Z13device_globalPji,@"STO_CUDA_ENTRY STV_DEFAULT"
_Z13device_globalPji:
.text._Z13device_globalPji:
[----:B------:R-:W-:Y:S01]  /*0000*/  LDC R1, c[0x0][0x37c] ;  /* 0x0000df00ff017b82 */ /* 0x000fe20000000800 */
[----:B------:R-:W0:Y:S07]  /*0010*/  S2R R0, SR_TID.X ;  /* 0x0000000000007919 */ /* 0x000e2e0000002100 */
[----:B------:R-:W0:Y:S01]  /*0020*/  S2UR UR4, SR_CTAID.X ;  /* 0x00000000000479c3 */ /* 0x000e220000002500 */
[----:B------:R-:W1:Y:S07]  /*0030*/  LDCU UR5, c[0x0][0x388] ;  /* 0x00007100ff0577ac */ /* 0x000e6e0008000800 */
[----:B------:R-:W0:Y:S02]  /*0040*/  LDC R5, c[0x0][0x360] ;  /* 0x0000d800ff057b82 */ /* 0x000e240000000800 */
[----:B0-----:R-:W-:-:S05]  /*0050*/  IMAD R5, R5, UR4, R0 ;  /* 0x0000000405057c24 */ /* 0x001fca000f8e0200 */
[----:B-1----:R-:W-:-:S13]  /*0060*/  ISETP.GE.AND P0, PT, R5, UR5, PT ;  /* 0x0000000505007c0c */ /* 0x002fda000bf06270 */
[----:B------:R-:W-:Y:S05]  /*0070*/  @P0 EXIT ;  /* 0x000000000000094d */ /* 0x000fea0003800000 */
[----:B------:R-:W-:Y:S01]  /*0080*/  LOP3.LUT R0, R5, 0x80000001, RZ, 0xc0, !PT ;  /* 0x8000000105007812 */ /* 0x000fe200078ec0ff */
[----:B------:R-:W0:Y:S03]  /*0090*/  LDCU.64 UR4, c[0x0][0x358] ;  /* 0x00006b00ff0477ac */ /* 0x000e260008000a00 */
[----:B------:R-:W-:-:S13]  /*00a0*/  ISETP.NE.AND P0, PT, R0, 0x1, PT ;  /* 0x000000010000780c */ /* 0x000fda0003f05270 */
[----:B------:R-:W1:Y:S02]  /*00b0*/  @!P0 LDC.64 R2, c[0x0][0x380] ;  /* 0x0000e000ff028b82 */ /* 0x000e640000000a00 */
[----:B-1----:R-:W-:-:S05]  /*00c0*/  @!P0 IMAD.WIDE.U32 R2, R5, 0x4, R2 ;  /* 0x0000000405028825 */ /* 0x002fca00078e0002 */
[----:B0-----:R0:W-:Y:S01]  /*00d0*/  @!P0 STG.E desc[UR4][R2.64], R5 ;  /* 0x0000000502008986 */ /* 0x0011e2000c101904 */
[----:B------:R-:W-:Y:S05]  /*00e0*/  @!P0 EXIT ;  /* 0x000000000000894d */ /* 0x000fea0003800000 */
[----:B0-----:R-:W0:Y:S02]  /*00f0*/  LDC.64 R2, c[0x0][0x380] ;  /* 0x0000e000ff027b82 */ /* 0x001e240000000a00 */
[----:B0-----:R-:W-:-:S05]  /*0100*/  IMAD.WIDE R2, R5, 0x4, R2 ;  /* 0x0000000405027825 */ /* 0x001fca00078e0202 */
[----:B------:R-:W2:Y:S04]  /*0110*/  LDG.E R5, desc[UR4][R2.64+0x4] ;  /* 0x0000040402057981 */ /* 0x000ea8000c1e1900 */
[----:B--2---:R-:W-:Y:S01]  /*0120*/  STG.E desc[UR4][R2.64], R5 ;  /* 0x0000000502007986 */ /* 0x004fe2000c101904 */
[----:B------:R-:W-:Y:S05]  /*0130*/  EXIT ;  /* 0x000000000000794d */ /* 0x000fea0003800000 */
.L_x_0:
[----:B------:R-:W-:-:S00]  /*0140*/  BRA `(.L_x_0) ;  /* 0xfffffffc00fc7947 */ /* 0x000fc0000383ffff */
[----:B------:R-:W-:-:S00]  /*0150*/  NOP ;  /* 0x0000000000007918 */ /* 0x000fc00000000000 */
        /* <DEDUP_REMOVED lines=10> */
.L_x_1:


//--------------------- .nv.shared.reserved.0     --------------------------
	.section	.nv.shared.reserved.0,"aw",@nobits
	.weak		__nv_reservedSMEM_offset_0_alias
	.size		__nv_reservedSMEM_offset_0_alias, 0, 64
	.other		__nv_reservedSMEM_offset_0_alias,@"STO_CUDA_RESERVED_SHARED STV_DEFAULT"
__nv_reservedSMEM_offset_0_alias:
	.zero		0
	.zero		64


//--------------------- .nv.constant0._Z13device_globalPji --------------------------
	.section	.nv.constant0._Z13device_globalPji,"a",@progbits
	.sectionflags	@""
	.align	4
.nv.constant0._Z13device_globalPji:
	.zero		908


//--------------------- SYMBOLS --------------------------

	.type		.nv.reservedSmem.offset0,@object
	.size		.nv.reservedSmem.offset0,0x4
